//
// Generated by NVIDIA NVVM Compiler
//
// Compiler Build ID: CL-36424714
// Cuda compilation tools, release 13.0, V13.0.88
// Based on NVVM 20.0.0
//

.version 9.0
.target sm_100
.address_size 64

	// .globl	_Z3sumPi

.visible .entry _Z3sumPi(
	.param .u64 .ptr .align 1 _Z3sumPi_param_0
)
{


	ret;

}


// ===== COMPILED SASS (sm_100) =====

	.target	sm_100

	.elftype	@"ET_EXEC"


//--------------------- .note.nv.tkinfo           --------------------------
	.section	.note.nv.tkinfo,"",@"SHT_NOTE"
	.sectionflags	@"SHF_NOTE_NV_TKINFO"
	.tkinfo
        /*0018*/ 	.word	0x00000002
        /*0030*/ 	.string	""
        /*0030*/ 	.string	"ptxas"
        /*0030*/ 	.string	"Cuda compilation tools, release 13.0, V13.0.88"
        /*0030*/ 	.string	"Build cuda_13.0.r13.0/compiler.36424714_0"
        /*0030*/ 	.string	"-arch sm_100 -m 64 "



//--------------------- .note.nv.cuinfo           --------------------------
	.section	.note.nv.cuinfo,"",@"SHT_NOTE"
	.sectionflags	@"SHF_NOTE_NV_CUINFO"
        /*0018*/ 	.short	0x0002
        /*001a*/ 	.short	0x0064
        /*001c*/ 	.short	0x0082
	.zero		2


//--------------------- .nv.info                  --------------------------
	.section	.nv.info,"",@"SHT_CUDA_INFO"
	.align	4


	//----- nvinfo : EIATTR_REGCOUNT
	.align		4
        /*0000*/ 	.byte	0x04, 0x2f
        /*0002*/ 	.short	(.L_1 - .L_0)
	.align		4
.L_0:
        /*0004*/ 	.word	index@(_Z3sumPi)
        /*0008*/ 	.word	0x00000004


	//----- nvinfo : EIATTR_FRAME_SIZE
	.align		4
.L_1:
        /*000c*/ 	.byte	0x04, 0x11
        /*000e*/ 	.short	(.L_3 - .L_2)
	.align		4
.L_2:
        /*0010*/ 	.word	index@(_Z3sumPi)
        /*0014*/ 	.word	0x00000000


	//----- nvinfo : EIATTR_MIN_STACK_SIZE
	.align		4
.L_3:
        /*0018*/ 	.byte	0x04, 0x12
        /*001a*/ 	.short	(.L_5 - .L_4)
	.align		4
.L_4:
        /*001c*/ 	.word	index@(_Z3sumPi)
        /*0020*/ 	.word	0x00000000
.L_5:


//--------------------- .nv.compat                --------------------------
	.section	.nv.compat,"",@"SHT_CUDA_COMPAT_INFO"
	.align	4
        /*0000*/ 	.byte	0x02, 0x09, 0x00, 0x00, 0x02, 0x02, 0x01, 0x00, 0x02, 0x05, 0x05, 0x00, 0x03, 0x07, 0x01, 0x01
        /*0010*/ 	.byte	0x02, 0x03, 0x00, 0x00, 0x02, 0x06, 0x01, 0x00, 0x04, 0x0b, 0x08, 0x00, 0x09, 0x00, 0x00, 0x00
        /*0020*/ 	.byte	0x00, 0x00, 0x00, 0x00


//--------------------- .nv.info._Z3sumPi         --------------------------
	.section	.nv.info._Z3sumPi,"",@"SHT_CUDA_INFO"
	.sectionflags	@""
	.align	4


	//----- nvinfo : EIATTR_CUDA_API_VERSION
	.align		4
        /*0000*/ 	.byte	0x04, 0x37
        /*0002*/ 	.short	(.L_7 - .L_6)
.L_6:
        /*0004*/ 	.word	0x00000082


	//----- nvinfo : EIATTR_KPARAM_INFO
	.align		4
.L_7:
        /*0008*/ 	.byte	0x04, 0x17
        /*000a*/ 	.short	(.L_9 - .L_8)
.L_8:
        /*000c*/ 	.word	0x00000000
        /*0010*/ 	.short	0x0000
        /*0012*/ 	.short	0x0000
        /*0014*/ 	.byte	0x00, 0xf5, 0x21, 0x00


	//----- nvinfo : EIATTR_SPARSE_MMA_MASK
	.align		4
.L_9:
        /*0018*/ 	.byte	0x03, 0x50
        /*001a*/ 	.short	0x0000


	//----- nvinfo : EIATTR_MAXREG_COUNT
	.align		4
        /*001c*/ 	.byte	0x03, 0x1b
        /*001e*/ 	.short	0x00ff


	//----- nvinfo : EIATTR_MERCURY_ISA_VERSION
	.align		4
        /*0020*/ 	.byte	0x03, 0x5f
        /*0022*/ 	.short	0x0101


	//----- nvinfo : EIATTR_VRC_CTA_INIT_COUNT
	.align		4
        /*0024*/ 	.byte	0x02, 0x4a
	.zero		1
	.zero		1


	//----- nvinfo : EIATTR_EXIT_INSTR_OFFSETS
	.align		4
        /*0028*/ 	.byte	0x04, 0x1c
        /*002a*/ 	.short	(.L_11 - .L_10)


	//   ....[0]....
.L_10:
        /*002c*/ 	.word	0x00000010


	//----- nvinfo : EIATTR_CBANK_PARAM_SIZE
	.align		4
.L_11:
        /*0030*/ 	.byte	0x03, 0x19
        /*0032*/ 	.short	0x0008


	//----- nvinfo : EIATTR_PARAM_CBANK
	.align		4
        /*0034*/ 	.byte	0x04, 0x0a
        /*0036*/ 	.short	(.L_13 - .L_12)
	.align		4
.L_12:
        /*0038*/ 	.word	index@(.nv.constant0._Z3sumPi)
        /*003c*/ 	.short	0x0380
        /*003e*/ 	.short	0x0008


	//----- nvinfo : EIATTR_SW_WAR
	.align		4
.L_13:
        /*0040*/ 	.byte	0x04, 0x36
        /*0042*/ 	.short	(.L_15 - .L_14)
.L_14:
        /*0044*/ 	.word	0x00000008
.L_15:


//--------------------- .nv.callgraph             --------------------------
	.section	.nv.callgraph,"",@"SHT_CUDA_CALLGRAPH"
	.align	4
	.sectionentsize	8
	.align		4
        /*0000*/ 	.word	0x00000000
	.align		4
        /*0004*/ 	.word	0xffffffff
	.align		4
        /*0008*/ 	.word	0x00000000
	.align		4
        /*000c*/ 	.word	0xfffffffe
	.align		4
        /*0010*/ 	.word	0x00000000
	.align		4
        /*0014*/ 	.word	0xfffffffd
	.align		4
        /*0018*/ 	.word	0x00000000
	.align		4
        /*001c*/ 	.word	0xfffffffc


//--------------------- .text._Z3sumPi            --------------------------
	.section	.text._Z3sumPi,"ax",@progbits
	.align	128
        .global         _Z3sumPi
        .type           _Z3sumPi,@function
        .size           _Z3sumPi,(.L_x_1 - _Z3sumPi)
        .other          _Z3sumPi,@"STO_CUDA_ENTRY STV_DEFAULT"
_Z3sumPi:
.text._Z3sumPi:
[----:B------:R-:W-:Y:S01]  /*0000*/  LDC R1, c[0x0][0x37c] ;  /* 0x0000df00ff017b82 */ /* 0x000fe20000000800 */
[----:B------:R-:W-:Y:S05]  /*0010*/  EXIT ;  /* 0x000000000000794d */ /* 0x000fea0003800000 */
.L_x_0:
[----:B------:R-:W-:-:S00]  /*0020*/  BRA `(.L_x_0) ;  /* 0xfffffffc00fc7947 */ /* 0x000fc0000383ffff */
[----:B------:R-:W-:-:S00]  /*0030*/  NOP ;  /* 0x0000000000007918 */ /* 0x000fc00000000000 */
        /* <DEDUP_REMOVED lines=12> */
.L_x_1:


//--------------------- .nv.shared.reserved.0     --------------------------
	.section	.nv.shared.reserved.0,"aw",@nobits
	.weak		__nv_reservedSMEM_offset_0_alias
	.size		__nv_reservedSMEM_offset_0_alias, 0, 64
	.other		__nv_reservedSMEM_offset_0_alias,@"STO_CUDA_RESERVED_SHARED STV_DEFAULT"
__nv_reservedSMEM_offset_0_alias:
	.zero		0
	.zero		64


//--------------------- .nv.constant0._Z3sumPi    --------------------------
	.section	.nv.constant0._Z3sumPi,"a",@progbits
	.sectionflags	@""
	.align	4
.nv.constant0._Z3sumPi:
	.zero		904


//--------------------- SYMBOLS --------------------------

	.type		.nv.reservedSmem.offset0,@object
	.size		.nv.reservedSmem.offset0,0x4
